	.headerflags	@"EF_CUDA_TEXMODE_UNIFIED EF_CUDA_64BIT_ADDRESS EF_CUDA_ACCELERATORS EF_CUDA_SM90 EF_CUDA_VIRTUAL_SM(EF_CUDA_SM90)"
	.elftype	@"ET_EXEC"


//--------------------- .nv.info                  --------------------------
	.section	.nv.info,"",@"SHT_CUDA_INFO"
	.align	4


	//----- nvinfo : EIATTR_REGCOUNT
	.align		4
        /*0000*/ 	.byte	0x04, 0x2f
        /*0002*/ 	.short	(.L_1 - .L_0)
	.align		4
.L_0:
        /*0004*/ 	.word	index@(triton_poi_fused_convolution_0)
        /*0008*/ 	.word	0x0000000e


	//----- nvinfo : EIATTR_MIN_STACK_SIZE
	.align		4
.L_1:
        /*000c*/ 	.byte	0x04, 0x12
        /*000e*/ 	.short	(.L_3 - .L_2)
	.align		4
.L_2:
        /*0010*/ 	.word	index@(triton_poi_fused_convolution_0)
        /*0014*/ 	.word	0x00000000


	//----- nvinfo : EIATTR_FRAME_SIZE
	.align		4
.L_3:
        /*0018*/ 	.byte	0x04, 0x11
        /*001a*/ 	.short	(.L_5 - .L_4)
	.align		4
.L_4:
        /*001c*/ 	.word	index@(triton_poi_fused_convolution_0)
        /*0020*/ 	.word	0x00000000


	//----- nvinfo : EIATTR_MIN_STACK_SIZE
	.align		4
.L_5:
        /*0024*/ 	.byte	0x04, 0x12
        /*0026*/ 	.short	(.L_7 - .L_6)
	.align		4
.L_6:
        /*0028*/ 	.word	index@(triton_poi_fused_convolution_0)
        /*002c*/ 	.word	0x00000000
.L_7:


//--------------------- .nv.info.triton_poi_fused_convolution_0 --------------------------
	.section	.nv.info.triton_poi_fused_convolution_0,"",@"SHT_CUDA_INFO"
	.sectionflags	@""
	.align	4


	//----- nvinfo : EIATTR_CUDA_API_VERSION
	.align		4
        /*0000*/ 	.byte	0x04, 0x37
        /*0002*/ 	.short	(.L_9 - .L_8)
.L_8:
        /*0004*/ 	.word	0x0000007c


	//----- nvinfo : EIATTR_KPARAM_INFO
	.align		4
.L_9:
        /*0008*/ 	.byte	0x04, 0x17
        /*000a*/ 	.short	(.L_11 - .L_10)
.L_10:
        /*000c*/ 	.word	0x00000000
        /*0010*/ 	.short	0x0003
        /*0012*/ 	.short	0x0014
        /*0014*/ 	.byte	0x00, 0xf0, 0x11, 0x00


	//----- nvinfo : EIATTR_KPARAM_INFO
	.align		4
.L_11:
        /*0018*/ 	.byte	0x04, 0x17
        /*001a*/ 	.short	(.L_13 - .L_12)
.L_12:
        /*001c*/ 	.word	0x00000000
        /*0020*/ 	.short	0x0002
        /*0022*/ 	.short	0x0010
        /*0024*/ 	.byte	0x00, 0xf0, 0x11, 0x00


	//----- nvinfo : EIATTR_KPARAM_INFO
	.align		4
.L_13:
        /*0028*/ 	.byte	0x04, 0x17
        /*002a*/ 	.short	(.L_15 - .L_14)
.L_14:
        /*002c*/ 	.word	0x00000000
        /*0030*/ 	.short	0x0001
        /*0032*/ 	.short	0x0008
        /*0034*/ 	.byte	0x00, 0xf4, 0x21, 0x00


	//----- nvinfo : EIATTR_KPARAM_INFO
	.align		4
.L_15:
        /*0038*/ 	.byte	0x04, 0x17
        /*003a*/ 	.short	(.L_17 - .L_16)
.L_16:
        /*003c*/ 	.word	0x00000000
        /*0040*/ 	.short	0x0000
        /*0042*/ 	.short	0x0000
        /*0044*/ 	.byte	0x00, 0xf4, 0x21, 0x00


	//----- nvinfo : EIATTR_SPARSE_MMA_MASK
	.align		4
.L_17:
        /*0048*/ 	.byte	0x03, 0x50
        /*004a*/ 	.short	0x0000


	//----- nvinfo : EIATTR_MAXREG_COUNT
	.align		4
        /*004c*/ 	.byte	0x03, 0x1b
        /*004e*/ 	.short	0x00ff


	//----- nvinfo : EIATTR_EXIT_INSTR_OFFSETS
	.align		4
        /*0050*/ 	.byte	0x04, 0x1c
        /*0052*/ 	.short	(.L_19 - .L_18)


	//   ....[0]....
.L_18:
        /*0054*/ 	.word	0x000002a0


	//   ....[1]....
        /*0058*/ 	.word	0x00000370


	//----- nvinfo : EIATTR_REQNTID
	.align		4
.L_19:
        /*005c*/ 	.byte	0x04, 0x10
        /*005e*/ 	.short	(.L_21 - .L_20)
.L_20:
        /*0060*/ 	.word	0x00000080
        /*0064*/ 	.word	0x00000001
        /*0068*/ 	.word	0x00000001


	//----- nvinfo : EIATTR_CBANK_PARAM_SIZE
	.align		4
.L_21:
        /*006c*/ 	.byte	0x03, 0x19
        /*006e*/ 	.short	0x0018


	//----- nvinfo : EIATTR_PARAM_CBANK
	.align		4
        /*0070*/ 	.byte	0x04, 0x0a
        /*0072*/ 	.short	(.L_23 - .L_22)
	.align		4
.L_22:
        /*0074*/ 	.word	index@(.nv.constant0.triton_poi_fused_convolution_0)
        /*0078*/ 	.short	0x0210
        /*007a*/ 	.short	0x0018


	//----- nvinfo : EIATTR_SW_WAR
	.align		4
.L_23:
        /*007c*/ 	.byte	0x04, 0x36
        /*007e*/ 	.short	(.L_25 - .L_24)
.L_24:
        /*0080*/ 	.word	0x00000008
.L_25:


//--------------------- .nv.callgraph             --------------------------
	.section	.nv.callgraph,"",@"SHT_CUDA_CALLGRAPH"
	.align	4
	.sectionentsize	8
	.align		4
        /*0000*/ 	.word	0x00000000
	.align		4
        /*0004*/ 	.word	0xffffffff
	.align		4
        /*0008*/ 	.word	0x00000000
	.align		4
        /*000c*/ 	.word	0xfffffffe
	.align		4
        /*0010*/ 	.word	0x00000000
	.align		4
        /*0014*/ 	.word	0xfffffffd
	.align		4
        /*0018*/ 	.word	0x00000000
	.align		4
        /*001c*/ 	.word	0xfffffffc


//--------------------- .text.triton_poi_fused_convolution_0 --------------------------
	.section	.text.triton_poi_fused_convolution_0,"ax",@progbits
	.sectionflags	@"SHF_BARRIERS=1"
	.align	128
        .global         triton_poi_fused_convolution_0
        .type           triton_poi_fused_convolution_0,@function
        .size           triton_poi_fused_convolution_0,(.L_x_1 - triton_poi_fused_convolution_0)
        .other          triton_poi_fused_convolution_0,@"STO_CUDA_ENTRY STV_DEFAULT"
triton_poi_fused_convolution_0:
.text.triton_poi_fused_convolution_0:
[----:B------:R-:W0:Y:S02]  /*0000*/  LDC R1, c[0x0][0x28] ;  /* 0x00000a00ff017b82 */ /* 0x000e240000000800 */
[----:B------:R-:W1:Y:S01]  /*0010*/  S2R R10, SR_TID.X ;  /* 0x00000000000a7919 */ /* 0x000e620000002100 */
[----:B------:R-:W2:Y:S01]  /*0020*/  LDC.64 R4, c[0x0][0x210] ;  /* 0x00008400ff047b82 */ /* 0x000ea20000000a00 */
[----:B------:R-:W-:Y:S01]  /*0030*/  ULDC.64 UR6, c[0x0][0x208] ;  /* 0x0000820000067ab9 */ /* 0x000fe20000000a00 */
[----:B------:R-:W3:Y:S01]  /*0040*/  S2R R0, SR_CTAID.Y ;  /* 0x0000000000007919 */ /* 0x000ee20000002600 */
[----:B------:R-:W4:Y:S01]  /*0050*/  S2R R6, SR_CTAID.X ;  /* 0x0000000000067919 */ /* 0x000f220000002500 */
[----:B-1----:R-:W-:Y:S01]  /*0060*/  SHF.R.U32.HI R7, RZ, 0x3, R10 ;  /* 0x00000003ff077819 */ /* 0x002fe2000001160a */
[----:B------:R-:W-:Y:S02]  /*0070*/  IMAD.SHL.U32 R9, R10, 0x2, RZ ;  /* 0x000000020a097824 */ /* 0x000fe400078e00ff */
[----:B---3--:R-:W-:Y:S01]  /*0080*/  IMAD.SHL.U32 R0, R0, 0x10, RZ ;  /* 0x0000001000007824 */ /* 0x008fe200078e00ff */
[----:B------:R-:W-:Y:S01]  /*0090*/  SGXT.U32 R7, R7, 0x4 ;  /* 0x000000040707781a */ /* 0x000fe20000000000 */
[----:B----4-:R-:W-:-:S03]  /*00a0*/  IMAD.SHL.U32 R6, R6, 0x10, RZ ;  /* 0x0000001006067824 */ /* 0x010fc600078e00ff */
[----:B------:R-:W-:Y:S02]  /*00b0*/  LOP3.LUT R2, R0, R7, RZ, 0xfc, !PT ;  /* 0x0000000700027212 */ /* 0x000fe400078efcff */
[----:B------:R-:W-:-:S04]  /*00c0*/  LOP3.LUT R3, R6, 0xe, R9, 0xf8, !PT ;  /* 0x0000000e06037812 */ /* 0x000fc800078ef809 */
[C---:B------:R-:W-:Y:S01]  /*00d0*/  VIMNMX R8, R2.reuse, R3, !PT ;  /* 0x0000000302087248 */ /* 0x040fe20007fe0100 */
[----:B------:R-:W-:-:S03]  /*00e0*/  IMAD R3, R2, 0x10, R3 ;  /* 0x0000001002037824 */ /* 0x000fc600078e0203 */
[----:B------:R-:W-:Y:S01]  /*00f0*/  ISETP.GE.AND P0, PT, R8, 0x10, PT ;  /* 0x000000100800780c */ /* 0x000fe20003f06270 */
[----:B--2---:R-:W-:Y:S01]  /*0100*/  IMAD.WIDE R4, R3, 0x4, R4 ;  /* 0x0000000403047825 */ /* 0x004fe200078e0204 */
[----:B------:R-:W-:-:S11]  /*0110*/  CS2R R2, SRZ ;  /* 0x0000000000027805 */ /* 0x000fd6000001ff00 */
[----:B------:R1:W2:Y:S01]  /*0120*/  @!P0 LDG.E.64 R2, desc[UR6][R4.64] ;  /* 0x0000000604028981 */ /* 0x0002a2000c1e1b00 */
[----:B------:R-:W3:Y:S01]  /*0130*/  S2UR UR5, SR_CgaCtaId ;  /* 0x00000000000579c3 */ /* 0x000ee20000008800 */
[----:B------:R-:W-:Y:S01]  /*0140*/  IMAD.SHL.U32 R8, R10, 0x20, RZ ;  /* 0x000000200a087824 */ /* 0x000fe200078e00ff */
[----:B------:R-:W-:Y:S01]  /*0150*/  LOP3.LUT R0, R0, 0xe, R9, 0xf8, !PT ;  /* 0x0000000e00007812 */ /* 0x000fe200078ef809 */
[----:B------:R-:W-:Y:S01]  /*0160*/  UMOV UR4, 0x400 ;  /* 0x0000040000047882 */ /* 0x000fe20000000000 */
[-C--:B------:R-:W-:Y:S02]  /*0170*/  LOP3.LUT R11, R6, R7.reuse, RZ, 0xfc, !PT ;  /* 0x00000007060b7212 */ /* 0x080fe400078efcff */
[----:B------:R-:W-:Y:S02]  /*0180*/  LOP3.LUT R8, R8, 0xe0, RZ, 0xc0, !PT ;  /* 0x000000e008087812 */ /* 0x000fe400078ec0ff */
[----:B------:R-:W-:Y:S02]  /*0190*/  SHF.R.U32.HI R10, RZ, 0x2, R10 ;  /* 0x00000002ff0a7819 */ /* 0x000fe4000001160a */
[----:B------:R-:W-:-:S02]  /*01a0*/  LOP3.LUT R7, R8, R7, RZ, 0xfc, !PT ;  /* 0x0000000708077212 */ /* 0x000fc400078efcff */
[----:B-1----:R-:W-:Y:S02]  /*01b0*/  LOP3.LUT R4, R8, 0x10, RZ, 0xfc, !PT ;  /* 0x0000001008047812 */ /* 0x002fe400078efcff */
[----:B------:R-:W-:Y:S02]  /*01c0*/  VIMNMX R5, R0, R11, !PT ;  /* 0x0000000b00057248 */ /* 0x000fe40007fe0100 */
[-C--:B------:R-:W-:Y:S02]  /*01d0*/  LEA.HI R8, R8, R7.reuse, RZ, 0x1d ;  /* 0x0000000708087211 */ /* 0x080fe400078fe8ff */
[----:B------:R-:W-:Y:S02]  /*01e0*/  LEA.HI R4, R4, R7, RZ, 0x1d ;  /* 0x0000000704047211 */ /* 0x000fe400078fe8ff */
[----:B------:R-:W-:Y:S02]  /*01f0*/  ISETP.GE.AND P0, PT, R5, 0x10, PT ;  /* 0x000000100500780c */ /* 0x000fe40003f06270 */
[----:B------:R-:W-:Y:S01]  /*0200*/  LOP3.LUT R9, R9, 0xfe, RZ, 0xc0, !PT ;  /* 0x000000fe09097812 */ /* 0x000fe200078ec0ff */
[----:B---3--:R-:W-:Y:S01]  /*0210*/  UPRMT UR4, UR5, 0x654, UR4 ;  /* 0x0000065405047896 */ /* 0x008fe20008000004 */
[----:B------:R-:W-:-:S05]  /*0220*/  LOP3.LUT R10, R10, 0x1e, RZ, 0xc0, !PT ;  /* 0x0000001e0a0a7812 */ /* 0x000fca00078ec0ff */
[----:B------:R-:W-:Y:S01]  /*0230*/  LEA R5, R8, UR4, 0x2 ;  /* 0x0000000408057c11 */ /* 0x000fe2000f8e10ff */
[----:B------:R-:W-:Y:S01]  /*0240*/  IMAD.IADD R9, R9, 0x1, R10 ;  /* 0x0000000109097824 */ /* 0x000fe200078e020a */
[----:B------:R-:W-:-:S04]  /*0250*/  LEA R4, R4, UR4, 0x2 ;  /* 0x0000000404047c11 */ /* 0x000fc8000f8e10ff */
[----:B------:R-:W-:Y:S01]  /*0260*/  LEA R9, R9, UR4, 0x2 ;  /* 0x0000000409097c11 */ /* 0x000fe2000f8e10ff */
[----:B--2---:R1:W-:Y:S04]  /*0270*/  STS [R5], R2 ;  /* 0x0000000205007388 */ /* 0x0043e80000000800 */
[----:B------:R1:W-:Y:S01]  /*0280*/  STS [R4+0x40], R3 ;  /* 0x0000400304007388 */ /* 0x0003e20000000800 */
[----:B------:R-:W-:Y:S06]  /*0290*/  BAR.SYNC.DEFER_BLOCKING 0x0 ;  /* 0x0000000000007b1d */ /* 0x000fec0000010000 */
[----:B-1----:R-:W-:Y:S05]  /*02a0*/  @P0 EXIT ;  /* 0x000000000000094d */ /* 0x002fea0003800000 */
[----:B------:R-:W0:Y:S01]  /*02b0*/  LDS.64 R8, [R9] ;  /* 0x0000000009087984 */ /* 0x000e220000000a00 */
[----:B------:R-:W-:Y:S01]  /*02c0*/  SHF.R.S32.HI R5, RZ, 0x1f, R0 ;  /* 0x0000001fff057819 */ /* 0x000fe20000011400 */
[----:B------:R-:W1:Y:S03]  /*02d0*/  LDC.64 R2, c[0x0][0x218] ;  /* 0x00008600ff027b82 */ /* 0x000e660000000a00 */
[----:B------:R-:W-:-:S04]  /*02e0*/  LEA.HI R5, R5, R0, RZ, 0x2 ;  /* 0x0000000005057211 */ /* 0x000fc800078f10ff */
[C---:B------:R-:W-:Y:S01]  /*02f0*/  LOP3.LUT R7, R5.reuse, 0xfffffffc, RZ, 0xc0, !PT ;  /* 0xfffffffc05077812 */ /* 0x040fe200078ec0ff */
[----:B------:R-:W-:-:S04]  /*0300*/  IMAD.SHL.U32 R5, R5, 0x10, RZ ;  /* 0x0000001005057824 */ /* 0x000fc800078e00ff */
[----:B------:R-:W-:Y:S01]  /*0310*/  IMAD.IADD R0, R0, 0x1, -R7 ;  /* 0x0000000100007824 */ /* 0x000fe200078e0a07 */
[----:B------:R-:W-:-:S03]  /*0320*/  LOP3.LUT R5, R5, 0xffffffc0, RZ, 0xc0, !PT ;  /* 0xffffffc005057812 */ /* 0x000fc600078ec0ff */
[----:B------:R-:W-:-:S04]  /*0330*/  IMAD R0, R11, 0x4, R0 ;  /* 0x000000040b007824 */ /* 0x000fc800078e0200 */
[----:B------:R-:W-:-:S04]  /*0340*/  IMAD.IADD R5, R0, 0x1, R5 ;  /* 0x0000000100057824 */ /* 0x000fc800078e0205 */
[----:B-1----:R-:W-:-:S05]  /*0350*/  IMAD.WIDE R2, R5, 0x4, R2 ;  /* 0x0000000405027825 */ /* 0x002fca00078e0202 */
[----:B0-----:R-:W-:Y:S01]  /*0360*/  STG.E.64 desc[UR6][R2.64], R8 ;  /* 0x0000000802007986 */ /* 0x001fe2000c101b06 */
[----:B------:R-:W-:Y:S05]  /*0370*/  EXIT ;  /* 0x000000000000794d */ /* 0x000fea0003800000 */
.L_x_0:
[----:B------:R-:W-:-:S00]  /*0380*/  BRA `(.L_x_0) ;  /* 0xfffffffc00fc7947 */ /* 0x000fc0000383ffff */
[----:B------:R-:W-:-:S00]  /*0390*/  NOP ;  /* 0x0000000000007918 */ /* 0x000fc00000000000 */
        /* <DEDUP_REMOVED lines=14> */
.L_x_1:


//--------------------- .nv.shared.triton_poi_fused_convolution_0 --------------------------
	.section	.nv.shared.triton_poi_fused_convolution_0,"aw",@nobits
	.sectionflags	@""
	.align	16
	.zero		1024


//--------------------- .nv.constant0.triton_poi_fused_convolution_0 --------------------------
	.section	.nv.constant0.triton_poi_fused_convolution_0,"a",@progbits
	.sectionflags	@""
	.align	4
.nv.constant0.triton_poi_fused_convolution_0:
	.zero		552
